//
// Generated by NVIDIA NVVM Compiler
//
// Compiler Build ID: CL-36424714
// Cuda compilation tools, release 13.0, V13.0.88
// Based on NVVM 20.0.0
//

.version 9.0
.target sm_100
.address_size 64

	// .globl	_Z5scan2PiS_i
// _ZZ5scan2PiS_iE2XY has been demoted

.visible .entry _Z5scan2PiS_i(
	.param .u64 .ptr .align 1 _Z5scan2PiS_i_param_0,
	.param .u64 .ptr .align 1 _Z5scan2PiS_i_param_1,
	.param .u32 _Z5scan2PiS_i_param_2
)
{
	.reg .pred 	%p<5>;
	.reg .b32 	%r<23>;
	.reg .b64 	%rd<9>;
	// demoted variable
	.shared .align 4 .b8 _ZZ5scan2PiS_iE2XY[4096];
	ld.param.u64 	%rd2, [_Z5scan2PiS_i_param_0];
	ld.param.u64 	%rd3, [_Z5scan2PiS_i_param_1];
	ld.param.u32 	%r10, [_Z5scan2PiS_i_param_2];
	mov.u32 	%r11, %ctaid.x;
	mov.u32 	%r1, %ntid.x;
	mov.u32 	%r2, %tid.x;
	mad.lo.s32 	%r3, %r11, %r1, %r2;
	setp.ge.s32 	%p1, %r3, %r10;
	shl.b32 	%r12, %r2, 2;
	mov.u32 	%r13, _ZZ5scan2PiS_iE2XY;
	add.s32 	%r4, %r13, %r12;
	@%p1 bra 	$L__BB0_2;
	cvta.to.global.u64 	%rd4, %rd2;
	mul.wide.s32 	%rd5, %r3, 4;
	add.s64 	%rd6, %rd4, %rd5;
	ld.global.u32 	%r14, [%rd6];
	st.shared.u32 	[%r4], %r14;
$L__BB0_2:
	setp.lt.u32 	%p2, %r1, 2;
	@%p2 bra 	$L__BB0_7;
	cvta.to.global.u64 	%rd7, %rd3;
	mul.wide.s32 	%rd8, %r3, 4;
	add.s64 	%rd1, %rd7, %rd8;
	mov.b32 	%r21, 1;
$L__BB0_4:
	bar.sync 	0;
	setp.lt.u32 	%p3, %r2, %r21;
	ld.shared.u32 	%r22, [%r4];
	@%p3 bra 	$L__BB0_6;
	sub.s32 	%r16, %r2, %r21;
	shl.b32 	%r17, %r16, 2;
	add.s32 	%r19, %r13, %r17;
	ld.shared.u32 	%r20, [%r19];
	add.s32 	%r22, %r22, %r20;
	st.shared.u32 	[%r4], %r22;
$L__BB0_6:
	st.global.u32 	[%rd1], %r22;
	shl.b32 	%r21, %r21, 1;
	setp.lt.u32 	%p4, %r21, %r1;
	@%p4 bra 	$L__BB0_4;
$L__BB0_7:
	ret;

}


// ===== COMPILED SASS (sm_100) =====

	.target	sm_100

	.elftype	@"ET_EXEC"


//--------------------- .note.nv.tkinfo           --------------------------
	.section	.note.nv.tkinfo,"",@"SHT_NOTE"
	.sectionflags	@"SHF_NOTE_NV_TKINFO"
	.tkinfo
        /*0018*/ 	.word	0x00000002
        /*0030*/ 	.string	""
        /*0030*/ 	.string	"ptxas"
        /*0030*/ 	.string	"Cuda compilation tools, release 13.0, V13.0.88"
        /*0030*/ 	.string	"Build cuda_13.0.r13.0/compiler.36424714_0"
        /*0030*/ 	.string	"-arch sm_100 -m 64 "



//--------------------- .note.nv.cuinfo           --------------------------
	.section	.note.nv.cuinfo,"",@"SHT_NOTE"
	.sectionflags	@"SHF_NOTE_NV_CUINFO"
        /*0018*/ 	.short	0x0002
        /*001a*/ 	.short	0x0064
        /*001c*/ 	.short	0x0082
	.zero		2


//--------------------- .nv.info                  --------------------------
	.section	.nv.info,"",@"SHT_CUDA_INFO"
	.align	4


	//----- nvinfo : EIATTR_REGCOUNT
	.align		4
        /*0000*/ 	.byte	0x04, 0x2f
        /*0002*/ 	.short	(.L_1 - .L_0)
	.align		4
.L_0:
        /*0004*/ 	.word	index@(_Z5scan2PiS_i)
        /*0008*/ 	.word	0x0000000a


	//----- nvinfo : EIATTR_FRAME_SIZE
	.align		4
.L_1:
        /*000c*/ 	.byte	0x04, 0x11
        /*000e*/ 	.short	(.L_3 - .L_2)
	.align		4
.L_2:
        /*0010*/ 	.word	index@(_Z5scan2PiS_i)
        /*0014*/ 	.word	0x00000000


	//----- nvinfo : EIATTR_MIN_STACK_SIZE
	.align		4
.L_3:
        /*0018*/ 	.byte	0x04, 0x12
        /*001a*/ 	.short	(.L_5 - .L_4)
	.align		4
.L_4:
        /*001c*/ 	.word	index@(_Z5scan2PiS_i)
        /*0020*/ 	.word	0x00000000
.L_5:


//--------------------- .nv.compat                --------------------------
	.section	.nv.compat,"",@"SHT_CUDA_COMPAT_INFO"
	.align	4
        /*0000*/ 	.byte	0x02, 0x09, 0x00, 0x00, 0x02, 0x02, 0x01, 0x00, 0x02, 0x05, 0x05, 0x00, 0x03, 0x07, 0x01, 0x01
        /*0010*/ 	.byte	0x02, 0x03, 0x00, 0x00, 0x02, 0x06, 0x01, 0x00, 0x04, 0x0b, 0x08, 0x00, 0x09, 0x00, 0x00, 0x00
        /*0020*/ 	.byte	0x00, 0x00, 0x00, 0x00


//--------------------- .nv.info._Z5scan2PiS_i    --------------------------
	.section	.nv.info._Z5scan2PiS_i,"",@"SHT_CUDA_INFO"
	.sectionflags	@""
	.align	4


	//----- nvinfo : EIATTR_CUDA_API_VERSION
	.align		4
        /*0000*/ 	.byte	0x04, 0x37
        /*0002*/ 	.short	(.L_7 - .L_6)
.L_6:
        /*0004*/ 	.word	0x00000082


	//----- nvinfo : EIATTR_KPARAM_INFO
	.align		4
.L_7:
        /*0008*/ 	.byte	0x04, 0x17
        /*000a*/ 	.short	(.L_9 - .L_8)
.L_8:
        /*000c*/ 	.word	0x00000000
        /*0010*/ 	.short	0x0002
        /*0012*/ 	.short	0x0010
        /*0014*/ 	.byte	0x00, 0xf0, 0x11, 0x00


	//----- nvinfo : EIATTR_KPARAM_INFO
	.align		4
.L_9:
        /*0018*/ 	.byte	0x04, 0x17
        /*001a*/ 	.short	(.L_11 - .L_10)
.L_10:
        /*001c*/ 	.word	0x00000000
        /*0020*/ 	.short	0x0001
        /*0022*/ 	.short	0x0008
        /*0024*/ 	.byte	0x00, 0xf5, 0x21, 0x00


	//----- nvinfo : EIATTR_KPARAM_INFO
	.align		4
.L_11:
        /*0028*/ 	.byte	0x04, 0x17
        /*002a*/ 	.short	(.L_13 - .L_12)
.L_12:
        /*002c*/ 	.word	0x00000000
        /*0030*/ 	.short	0x0000
        /*0032*/ 	.short	0x0000
        /*0034*/ 	.byte	0x00, 0xf5, 0x21, 0x00


	//----- nvinfo : EIATTR_SPARSE_MMA_MASK
	.align		4
.L_13:
        /*0038*/ 	.byte	0x03, 0x50
        /*003a*/ 	.short	0x0000


	//----- nvinfo : EIATTR_MAXREG_COUNT
	.align		4
        /*003c*/ 	.byte	0x03, 0x1b
        /*003e*/ 	.short	0x00ff


	//----- nvinfo : EIATTR_NUM_BARRIERS
	.align		4
        /*0040*/ 	.byte	0x02, 0x4c
        /*0042*/ 	.byte	0x01
	.zero		1


	//----- nvinfo : EIATTR_MERCURY_ISA_VERSION
	.align		4
        /*0044*/ 	.byte	0x03, 0x5f
        /*0046*/ 	.short	0x0101


	//----- nvinfo : EIATTR_VRC_CTA_INIT_COUNT
	.align		4
        /*0048*/ 	.byte	0x02, 0x4a
	.zero		1
	.zero		1


	//----- nvinfo : EIATTR_EXIT_INSTR_OFFSETS
	.align		4
        /*004c*/ 	.byte	0x04, 0x1c
        /*004e*/ 	.short	(.L_15 - .L_14)


	//   ....[0]....
.L_14:
        /*0050*/ 	.word	0x00000110


	//   ....[1]....
        /*0054*/ 	.word	0x00000210


	//----- nvinfo : EIATTR_CBANK_PARAM_SIZE
	.align		4
.L_15:
        /*0058*/ 	.byte	0x03, 0x19
        /*005a*/ 	.short	0x0014


	//----- nvinfo : EIATTR_PARAM_CBANK
	.align		4
        /*005c*/ 	.byte	0x04, 0x0a
        /*005e*/ 	.short	(.L_17 - .L_16)
	.align		4
.L_16:
        /*0060*/ 	.word	index@(.nv.constant0._Z5scan2PiS_i)
        /*0064*/ 	.short	0x0380
        /*0066*/ 	.short	0x0014


	//----- nvinfo : EIATTR_SW_WAR
	.align		4
.L_17:
        /*0068*/ 	.byte	0x04, 0x36
        /*006a*/ 	.short	(.L_19 - .L_18)
.L_18:
        /*006c*/ 	.word	0x00000008
.L_19:


//--------------------- .nv.callgraph             --------------------------
	.section	.nv.callgraph,"",@"SHT_CUDA_CALLGRAPH"
	.align	4
	.sectionentsize	8
	.align		4
        /*0000*/ 	.word	0x00000000
	.align		4
        /*0004*/ 	.word	0xffffffff
	.align		4
        /*0008*/ 	.word	0x00000000
	.align		4
        /*000c*/ 	.word	0xfffffffe
	.align		4
        /*0010*/ 	.word	0x00000000
	.align		4
        /*0014*/ 	.word	0xfffffffd
	.align		4
        /*0018*/ 	.word	0x00000000
	.align		4
        /*001c*/ 	.word	0xfffffffc


//--------------------- .text._Z5scan2PiS_i       --------------------------
	.section	.text._Z5scan2PiS_i,"ax",@progbits
	.align	128
        .global         _Z5scan2PiS_i
        .type           _Z5scan2PiS_i,@function
        .size           _Z5scan2PiS_i,(.L_x_2 - _Z5scan2PiS_i)
        .other          _Z5scan2PiS_i,@"STO_CUDA_ENTRY STV_DEFAULT"
_Z5scan2PiS_i:
.text._Z5scan2PiS_i:
[----:B------:R-:W-:Y:S01]  /*0000*/  LDC R1, c[0x0][0x37c] ;  /* 0x0000df00ff017b82 */ /* 0x000fe20000000800 */
[----:B------:R-:W0:Y:S07]  /*0010*/  S2R R7, SR_TID.X ;  /* 0x0000000000077919 */ /* 0x000e2e0000002100 */
[----:B------:R-:W0:Y:S01]  /*0020*/  S2UR UR4, SR_CTAID.X ;  /* 0x00000000000479c3 */ /* 0x000e220000002500 */
[----:B------:R-:W1:Y:S01]  /*0030*/  LDCU UR5, c[0x0][0x390] ;  /* 0x00007200ff0577ac */ /* 0x000e620008000800 */
[----:B------:R-:W2:Y:S06]  /*0040*/  LDCU.64 UR6, c[0x0][0x358] ;  /* 0x00006b00ff0677ac */ /* 0x000eac0008000a00 */
[----:B------:R-:W0:Y:S02]  /*0050*/  LDC R6, c[0x0][0x360] ;  /* 0x0000d800ff067b82 */ /* 0x000e240000000800 */
[----:B0-----:R-:W-:-:S05]  /*0060*/  IMAD R5, R6, UR4, R7 ;  /* 0x0000000406057c24 */ /* 0x001fca000f8e0207 */
[----:B-1----:R-:W-:-:S13]  /*0070*/  ISETP.GE.AND P0, PT, R5, UR5, PT ;  /* 0x0000000505007c0c */ /* 0x002fda000bf06270 */
[----:B------:R-:W0:Y:S02]  /*0080*/  @!P0 LDC.64 R2, c[0x0][0x380] ;  /* 0x0000e000ff028b82 */ /* 0x000e240000000a00 */
[----:B0-----:R-:W-:-:S06]  /*0090*/  @!P0 IMAD.WIDE R2, R5, 0x4, R2 ;  /* 0x0000000405028825 */ /* 0x001fcc00078e0202 */
[----:B--2---:R-:W2:Y:S01]  /*00a0*/  @!P0 LDG.E R3, desc[UR6][R2.64] ;  /* 0x0000000602038981 */ /* 0x004ea2000c1e1900 */
[----:B------:R-:W0:Y:S01]  /*00b0*/  S2UR UR5, SR_CgaCtaId ;  /* 0x00000000000579c3 */ /* 0x000e220000008800 */
[----:B------:R-:W-:Y:S01]  /*00c0*/  UMOV UR4, 0x400 ;  /* 0x0000040000047882 */ /* 0x000fe20000000000 */
[----:B------:R-:W-:Y:S01]  /*00d0*/  ISETP.GE.U32.AND P1, PT, R6, 0x2, PT ;  /* 0x000000020600780c */ /* 0x000fe20003f26070 */
[----:B0-----:R-:W-:-:S06]  /*00e0*/  ULEA UR4, UR5, UR4, 0x18 ;  /* 0x0000000405047291 */ /* 0x001fcc000f8ec0ff */
[----:B------:R-:W-:-:S05]  /*00f0*/  LEA R0, R7, UR4, 0x2 ;  /* 0x0000000407007c11 */ /* 0x000fca000f8e10ff */
[----:B--2---:R0:W-:Y:S01]  /*0100*/  @!P0 STS [R0], R3 ;  /* 0x0000000300008388 */ /* 0x0041e20000000800 */
[----:B------:R-:W-:Y:S05]  /*0110*/  @!P1 EXIT ;  /* 0x000000000000994d */ /* 0x000fea0003800000 */
[----:B0-----:R-:W0:Y:S01]  /*0120*/  LDC.64 R2, c[0x0][0x388] ;  /* 0x0000e200ff027b82 */ /* 0x001e220000000a00 */
[----:B------:R-:W-:Y:S01]  /*0130*/  UMOV UR5, 0x1 ;  /* 0x0000000100057882 */ /* 0x000fe20000000000 */
[----:B0-----:R-:W-:-:S07]  /*0140*/  IMAD.WIDE R2, R5, 0x4, R2 ;  /* 0x0000000405027825 */ /* 0x001fce00078e0202 */
.L_x_0:
[----:B------:R-:W-:Y:S01]  /*0150*/  BAR.SYNC.DEFER_BLOCKING 0x0 ;  /* 0x0000000000007b1d */ /* 0x000fe20000010000 */
[----:B------:R-:W-:-:S13]  /*0160*/  ISETP.GE.U32.AND P0, PT, R7, UR5, PT ;  /* 0x0000000507007c0c */ /* 0x000fda000bf06070 */
[----:B------:R-:W-:Y:S01]  /*0170*/  @P0 VIADD R4, R7, -UR5 ;  /* 0x8000000507040c36 */ /* 0x000fe20008000000 */
[----:B------:R-:W-:-:S04]  /*0180*/  USHF.L.U32 UR5, UR5, 0x1, URZ ;  /* 0x0000000105057899 */ /* 0x000fc800080006ff */
[----:B------:R-:W-:Y:S01]  /*0190*/  @P0 LEA R4, R4, UR4, 0x2 ;  /* 0x0000000404040c11 */ /* 0x000fe2000f8e10ff */
[----:B0-----:R-:W-:Y:S05]  /*01a0*/  LDS R5, [R0] ;  /* 0x0000000000057984 */ /* 0x001fea0000000800 */
[----:B------:R-:W0:Y:S02]  /*01b0*/  @P0 LDS R4, [R4] ;  /* 0x0000000004040984 */ /* 0x000e240000000800 */
[----:B0-----:R-:W-:-:S05]  /*01c0*/  @P0 IMAD.IADD R5, R5, 0x1, R4 ;  /* 0x0000000105050824 */ /* 0x001fca00078e0204 */
[----:B------:R0:W-:Y:S01]  /*01d0*/  @P0 STS [R0], R5 ;  /* 0x0000000500000388 */ /* 0x0001e20000000800 */
[----:B------:R-:W-:-:S03]  /*01e0*/  ISETP.LE.U32.AND P0, PT, R6, UR5, PT ;  /* 0x0000000506007c0c */ /* 0x000fc6000bf03070 */
[----:B------:R0:W-:Y:S10]  /*01f0*/  STG.E desc[UR6][R2.64], R5 ;  /* 0x0000000502007986 */ /* 0x0001f4000c101906 */
[----:B------:R-:W-:Y:S05]  /*0200*/  @!P0 BRA `(.L_x_0) ;  /* 0xfffffffc00d08947 */ /* 0x000fea000383ffff */
[----:B------:R-:W-:Y:S05]  /*0210*/  EXIT ;  /* 0x000000000000794d */ /* 0x000fea0003800000 */
.L_x_1:
[----:B------:R-:W-:-:S00]  /*0220*/  BRA `(.L_x_1) ;  /* 0xfffffffc00fc7947 */ /* 0x000fc0000383ffff */
[----:B------:R-:W-:-:S00]  /*0230*/  NOP ;  /* 0x0000000000007918 */ /* 0x000fc00000000000 */
        /* <DEDUP_REMOVED lines=12> */
.L_x_2:


//--------------------- .nv.shared._Z5scan2PiS_i  --------------------------
	.section	.nv.shared._Z5scan2PiS_i,"aw",@nobits
	.sectionflags	@""
	.align	4
.nv.shared._Z5scan2PiS_i:
	.zero		5120


//--------------------- .nv.shared.reserved.0     --------------------------
	.section	.nv.shared.reserved.0,"aw",@nobits
	.weak		__nv_reservedSMEM_offset_0_alias
	.size		__nv_reservedSMEM_offset_0_alias, 0, 64
	.other		__nv_reservedSMEM_offset_0_alias,@"STO_CUDA_RESERVED_SHARED STV_DEFAULT"
__nv_reservedSMEM_offset_0_alias:
	.zero		0
	.zero		64


//--------------------- .nv.constant0._Z5scan2PiS_i --------------------------
	.section	.nv.constant0._Z5scan2PiS_i,"a",@progbits
	.sectionflags	@""
	.align	4
.nv.constant0._Z5scan2PiS_i:
	.zero		916


//--------------------- SYMBOLS --------------------------

	.type		.nv.reservedSmem.offset0,@object
	.size		.nv.reservedSmem.offset0,0x4
	.type		.nv.reservedSmem.cap,@object
	.size		.nv.reservedSmem.cap,0x4
